//
// Generated by NVIDIA NVVM Compiler
//
// Compiler Build ID: CL-36424714
// Cuda compilation tools, release 13.0, V13.0.88
// Based on NVVM 20.0.0
//

.version 9.0
.target sm_100
.address_size 64

	// .globl	_Z10hello_cudav
.extern .func  (.param .b32 func_retval0) vprintf
(
	.param .b64 vprintf_param_0,
	.param .b64 vprintf_param_1
)
;
.global .align 1 .b8 $str[17] = {72, 101, 108, 108, 111, 32, 102, 114, 111, 109, 32, 67, 85, 68, 65, 10};
.global .align 1 .b8 $str$1[78] = {66, 108, 111, 99, 107, 32, 73, 110, 100, 101, 120, 32, 88, 58, 32, 37, 100, 44, 32, 66, 108, 111, 99, 107, 32, 73, 110, 100, 101, 120, 32, 89, 58, 32, 37, 100, 44, 32, 84, 104, 114, 101, 97, 100, 32, 73, 110, 100, 101, 120, 32, 88, 58, 32, 37, 100, 44, 32, 84, 104, 114, 101, 97, 100, 32, 73, 110, 100, 101, 120, 32, 89, 58, 32, 37, 100, 10};

.visible .entry _Z10hello_cudav()
{
	.local .align 16 .b8 	__local_depot0[16];
	.reg .b64 	%SP;
	.reg .b64 	%SPL;
	.reg .b32 	%r<9>;
	.reg .b64 	%rd<7>;

	mov.u64 	%SPL, __local_depot0;
	cvta.local.u64 	%SP, %SPL;
	add.u64 	%rd1, %SP, 0;
	add.u64 	%rd2, %SPL, 0;
	mov.u64 	%rd3, $str;
	cvta.global.u64 	%rd4, %rd3;
	{ // callseq 0, 0
	.param .b64 param0;
	st.param.b64 	[param0], %rd4;
	.param .b64 param1;
	st.param.b64 	[param1], 0;
	.param .b32 retval0;
	call.uni (retval0), 
	vprintf, 
	(
	param0, 
	param1
	);
	ld.param.b32 	%r1, [retval0];
	} // callseq 0
	mov.u32 	%r3, %ctaid.x;
	mov.u32 	%r4, %ctaid.y;
	mov.u32 	%r5, %tid.x;
	mov.u32 	%r6, %tid.y;
	st.local.v4.u32 	[%rd2], {%r3, %r4, %r5, %r6};
	mov.u64 	%rd5, $str$1;
	cvta.global.u64 	%rd6, %rd5;
	{ // callseq 1, 0
	.param .b64 param0;
	st.param.b64 	[param0], %rd6;
	.param .b64 param1;
	st.param.b64 	[param1], %rd1;
	.param .b32 retval0;
	call.uni (retval0), 
	vprintf, 
	(
	param0, 
	param1
	);
	ld.param.b32 	%r7, [retval0];
	} // callseq 1
	ret;

}


// ===== COMPILED SASS (sm_100) =====

	.target	sm_100

	.elftype	@"ET_EXEC"


//--------------------- .note.nv.tkinfo           --------------------------
	.section	.note.nv.tkinfo,"",@"SHT_NOTE"
	.sectionflags	@"SHF_NOTE_NV_TKINFO"
	.tkinfo
        /*0018*/ 	.word	0x00000002
        /*0030*/ 	.string	""
        /*0030*/ 	.string	"ptxas"
        /*0030*/ 	.string	"Cuda compilation tools, release 13.0, V13.0.88"
        /*0030*/ 	.string	"Build cuda_13.0.r13.0/compiler.36424714_0"
        /*0030*/ 	.string	"-arch sm_100 -m 64 "



//--------------------- .note.nv.cuinfo           --------------------------
	.section	.note.nv.cuinfo,"",@"SHT_NOTE"
	.sectionflags	@"SHF_NOTE_NV_CUINFO"
        /*0018*/ 	.short	0x0002
        /*001a*/ 	.short	0x0064
        /*001c*/ 	.short	0x0082
	.zero		2


//--------------------- .nv.info                  --------------------------
	.section	.nv.info,"",@"SHT_CUDA_INFO"
	.align	4


	//----- nvinfo : EIATTR_REGCOUNT
	.align		4
        /*0000*/ 	.byte	0x04, 0x2f
        /*0002*/ 	.short	(.L_3 - .L_2)
	.align		4
.L_2:
        /*0004*/ 	.word	index@(_Z10hello_cudav)
        /*0008*/ 	.word	0x00000018


	//----- nvinfo : EIATTR_FRAME_SIZE
	.align		4
.L_3:
        /*000c*/ 	.byte	0x04, 0x11
        /*000e*/ 	.short	(.L_5 - .L_4)
	.align		4
.L_4:
        /*0010*/ 	.word	index@(_Z10hello_cudav)
        /*0014*/ 	.word	0x00000010


	//----- nvinfo : EIATTR_MIN_STACK_SIZE
	.align		4
.L_5:
        /*0018*/ 	.byte	0x04, 0x12
        /*001a*/ 	.short	(.L_7 - .L_6)
	.align		4
.L_6:
        /*001c*/ 	.word	index@(_Z10hello_cudav)
        /*0020*/ 	.word	0x00000010
.L_7:


//--------------------- .nv.compat                --------------------------
	.section	.nv.compat,"",@"SHT_CUDA_COMPAT_INFO"
	.align	4
        /*0000*/ 	.byte	0x02, 0x09, 0x00, 0x00, 0x02, 0x02, 0x01, 0x00, 0x02, 0x05, 0x05, 0x00, 0x03, 0x07, 0x01, 0x01
        /*0010*/ 	.byte	0x02, 0x03, 0x00, 0x00, 0x02, 0x06, 0x01, 0x00, 0x04, 0x0b, 0x08, 0x00, 0x09, 0x00, 0x00, 0x00
        /*0020*/ 	.byte	0x00, 0x00, 0x00, 0x00


//--------------------- .nv.info._Z10hello_cudav  --------------------------
	.section	.nv.info._Z10hello_cudav,"",@"SHT_CUDA_INFO"
	.sectionflags	@""
	.align	4


	//----- nvinfo : EIATTR_CUDA_API_VERSION
	.align		4
        /*0000*/ 	.byte	0x04, 0x37
        /*0002*/ 	.short	(.L_9 - .L_8)
.L_8:
        /*0004*/ 	.word	0x00000082


	//----- nvinfo : EIATTR_SPARSE_MMA_MASK
	.align		4
.L_9:
        /*0008*/ 	.byte	0x03, 0x50
        /*000a*/ 	.short	0x0000


	//----- nvinfo : EIATTR_MAXREG_COUNT
	.align		4
        /*000c*/ 	.byte	0x03, 0x1b
        /*000e*/ 	.short	0x00ff


	//----- nvinfo : EIATTR_EXTERNS
	.align		4
        /*0010*/ 	.byte	0x04, 0x0f
        /*0012*/ 	.short	(.L_11 - .L_10)


	//   ....[0]....
	.align		4
.L_10:
        /*0014*/ 	.word	index@(vprintf)


	//----- nvinfo : EIATTR_MERCURY_ISA_VERSION
	.align		4
.L_11:
        /*0018*/ 	.byte	0x03, 0x5f
        /*001a*/ 	.short	0x0101


	//----- nvinfo : EIATTR_VRC_CTA_INIT_COUNT
	.align		4
        /*001c*/ 	.byte	0x02, 0x4a
	.zero		1
	.zero		1


	//----- nvinfo : EIATTR_SYSCALL_OFFSETS
	.align		4
        /*0020*/ 	.byte	0x04, 0x46
        /*0022*/ 	.short	(.L_13 - .L_12)


	//   ....[0]....
.L_12:
        /*0024*/ 	.word	0x000000d0


	//   ....[1]....
        /*0028*/ 	.word	0x000001a0


	//----- nvinfo : EIATTR_EXIT_INSTR_OFFSETS
	.align		4
.L_13:
        /*002c*/ 	.byte	0x04, 0x1c
        /*002e*/ 	.short	(.L_15 - .L_14)


	//   ....[0]....
.L_14:
        /*0030*/ 	.word	0x000001b0


	//----- nvinfo : EIATTR_SW_WAR
	.align		4
.L_15:
        /*0034*/ 	.byte	0x04, 0x36
        /*0036*/ 	.short	(.L_17 - .L_16)
.L_16:
        /*0038*/ 	.word	0x00000008
.L_17:


//--------------------- .nv.callgraph             --------------------------
	.section	.nv.callgraph,"",@"SHT_CUDA_CALLGRAPH"
	.align	4
	.sectionentsize	8
	.align		4
        /*0000*/ 	.word	0x00000000
	.align		4
        /*0004*/ 	.word	0xffffffff
	.align		4
        /*0008*/ 	.word	index@(_Z10hello_cudav)
	.align		4
        /*000c*/ 	.word	index@(vprintf)
	.align		4
        /*0010*/ 	.word	0x00000000
	.align		4
        /*0014*/ 	.word	0xfffffffe
	.align		4
        /*0018*/ 	.word	0x00000000
	.align		4
        /*001c*/ 	.word	0xfffffffd
	.align		4
        /*0020*/ 	.word	0x00000000
	.align		4
        /*0024*/ 	.word	0xfffffffc


//--------------------- .nv.constant4             --------------------------
	.section	.nv.constant4,"a",@progbits
	.align	8
	.align		8
.nv.constant4:
        /*0000*/ 	.dword	vprintf
	.align		8
        /*0008*/ 	.dword	$str
	.align		8
        /*0010*/ 	.dword	$str$1


//--------------------- .text._Z10hello_cudav     --------------------------
	.section	.text._Z10hello_cudav,"ax",@progbits
	.align	128
        .global         _Z10hello_cudav
        .type           _Z10hello_cudav,@function
        .size           _Z10hello_cudav,(.L_x_3 - _Z10hello_cudav)
        .other          _Z10hello_cudav,@"STO_CUDA_ENTRY STV_DEFAULT"
_Z10hello_cudav:
.text._Z10hello_cudav:
[----:B------:R-:W0:Y:S01]  /*0000*/  LDC R1, c[0x0][0x37c] ;  /* 0x0000df00ff017b82 */ /* 0x000e220000000800 */
[----:B------:R-:W-:Y:S01]  /*0010*/  MOV R2, 0x0 ;  /* 0x0000000000027802 */ /* 0x000fe20000000f00 */
[----:B------:R-:W1:Y:S01]  /*0020*/  LDCU UR4, c[0x0][0x2f8] ;  /* 0x00005f00ff0477ac */ /* 0x000e620008000800 */
[----:B0-----:R-:W-:Y:S01]  /*0030*/  VIADD R1, R1, 0xfffffff0 ;  /* 0xfffffff001017836 */ /* 0x001fe20000000000 */
[----:B------:R-:W-:-:S04]  /*0040*/  CS2R R6, SRZ ;  /* 0x0000000000067805 */ /* 0x000fc8000001ff00 */
[----:B------:R0:W2:Y:S01]  /*0050*/  LDC.64 R8, c[0x4][R2] ;  /* 0x0100000002087b82 */ /* 0x0000a20000000a00 */
[----:B------:R-:W3:Y:S01]  /*0060*/  LDCU.64 UR6, c[0x4][0x8] ;  /* 0x01000100ff0677ac */ /* 0x000ee20008000a00 */
[----:B------:R-:W4:Y:S01]  /*0070*/  LDCU UR5, c[0x0][0x2fc] ;  /* 0x00005f80ff0577ac */ /* 0x000f220008000800 */
[----:B-1----:R-:W-:Y:S01]  /*0080*/  IADD3 R16, P0, PT, R1, UR4, RZ ;  /* 0x0000000401107c10 */ /* 0x002fe2000ff1e0ff */
[----:B---3--:R-:W-:Y:S01]  /*0090*/  IMAD.U32 R4, RZ, RZ, UR6 ;  /* 0x00000006ff047e24 */ /* 0x008fe2000f8e00ff */
[----:B------:R-:W-:-:S03]  /*00a0*/  MOV R5, UR7 ;  /* 0x0000000700057c02 */ /* 0x000fc60008000f00 */
[----:B0---4-:R-:W-:-:S08]  /*00b0*/  IMAD.X R17, RZ, RZ, UR5, P0 ;  /* 0x00000005ff117e24 */ /* 0x011fd000080e06ff */
[----:B------:R-:W-:-:S07]  /*00c0*/  LEPC R20, `(.L_x_0) ;  /* 0x000000001014794e */ /* 0x000fce0000000000 */
[----:B--2---:R-:W-:Y:S05]  /*00d0*/  CALL.ABS.NOINC R8 ;  /* 0x0000000008007343 */ /* 0x004fea0003c00000 */
.L_x_0:
[----:B------:R-:W0:Y:S01]  /*00e0*/  S2R R8, SR_CTAID.X ;  /* 0x0000000000087919 */ /* 0x000e220000002500 */
[----:B------:R-:W1:Y:S01]  /*00f0*/  LDC.64 R2, c[0x4][R2] ;  /* 0x0100000002027b82 */ /* 0x000e620000000a00 */
[----:B------:R-:W2:Y:S01]  /*0100*/  LDCU.64 UR4, c[0x4][0x10] ;  /* 0x01000200ff0477ac */ /* 0x000ea20008000a00 */
[----:B------:R-:W-:Y:S01]  /*0110*/  IMAD.MOV.U32 R6, RZ, RZ, R16 ;  /* 0x000000ffff067224 */ /* 0x000fe200078e0010 */
[----:B------:R-:W0:Y:S01]  /*0120*/  S2R R9, SR_CTAID.Y ;  /* 0x0000000000097919 */ /* 0x000e220000002600 */
[----:B------:R-:W-:Y:S01]  /*0130*/  MOV R7, R17 ;  /* 0x0000001100077202 */ /* 0x000fe20000000f00 */
[----:B------:R-:W0:Y:S01]  /*0140*/  S2R R10, SR_TID.X ;  /* 0x00000000000a7919 */ /* 0x000e220000002100 */
[----:B------:R-:W0:Y:S01]  /*0150*/  S2R R11, SR_TID.Y ;  /* 0x00000000000b7919 */ /* 0x000e220000002200 */
[----:B--2---:R-:W-:Y:S01]  /*0160*/  IMAD.U32 R4, RZ, RZ, UR4 ;  /* 0x00000004ff047e24 */ /* 0x004fe2000f8e00ff */
[----:B------:R-:W-:Y:S01]  /*0170*/  MOV R5, UR5 ;  /* 0x0000000500057c02 */ /* 0x000fe20008000f00 */
[----:B0-----:R0:W-:Y:S06]  /*0180*/  STL.128 [R1], R8 ;  /* 0x0000000801007387 */ /* 0x0011ec0000100c00 */
[----:B------:R-:W-:-:S07]  /*0190*/  LEPC R20, `(.L_x_1) ;  /* 0x000000001014794e */ /* 0x000fce0000000000 */
[----:B01----:R-:W-:Y:S05]  /*01a0*/  CALL.ABS.NOINC R2 ;  /* 0x0000000002007343 */ /* 0x003fea0003c00000 */
.L_x_1:
[----:B------:R-:W-:Y:S05]  /*01b0*/  EXIT ;  /* 0x000000000000794d */ /* 0x000fea0003800000 */
.L_x_2:
[----:B------:R-:W-:-:S00]  /*01c0*/  BRA `(.L_x_2) ;  /* 0xfffffffc00fc7947 */ /* 0x000fc0000383ffff */
[----:B------:R-:W-:-:S00]  /*01d0*/  NOP ;  /* 0x0000000000007918 */ /* 0x000fc00000000000 */
        /* <DEDUP_REMOVED lines=10> */
.L_x_3:


//--------------------- .nv.global.init           --------------------------
	.section	.nv.global.init,"aw",@progbits
.nv.global.init:
	.type		$str,@object
	.size		$str,($str$1 - $str)
$str:
        /*0000*/ 	.byte	0x48, 0x65, 0x6c, 0x6c, 0x6f, 0x20, 0x66, 0x72, 0x6f, 0x6d, 0x20, 0x43, 0x55, 0x44, 0x41, 0x0a
        /*0010*/ 	.byte	0x00
	.type		$str$1,@object
	.size		$str$1,(.L_1 - $str$1)
$str$1:
        /*0011*/ 	.byte	0x42, 0x6c, 0x6f, 0x63, 0x6b, 0x20, 0x49, 0x6e, 0x64, 0x65, 0x78, 0x20, 0x58, 0x3a, 0x20, 0x25
        /*0021*/ 	.byte	0x64, 0x2c, 0x20, 0x42, 0x6c, 0x6f, 0x63, 0x6b, 0x20, 0x49, 0x6e, 0x64, 0x65, 0x78, 0x20, 0x59
        /*0031*/ 	.byte	0x3a, 0x20, 0x25, 0x64, 0x2c, 0x20, 0x54, 0x68, 0x72, 0x65, 0x61, 0x64, 0x20, 0x49, 0x6e, 0x64
        /*0041*/ 	.byte	0x65, 0x78, 0x20, 0x58, 0x3a, 0x20, 0x25, 0x64, 0x2c, 0x20, 0x54, 0x68, 0x72, 0x65, 0x61, 0x64
        /*0051*/ 	.byte	0x20, 0x49, 0x6e, 0x64, 0x65, 0x78, 0x20, 0x59, 0x3a, 0x20, 0x25, 0x64, 0x0a, 0x00
.L_1:


//--------------------- .nv.shared.reserved.0     --------------------------
	.section	.nv.shared.reserved.0,"aw",@nobits
	.weak		__nv_reservedSMEM_offset_0_alias
	.size		__nv_reservedSMEM_offset_0_alias, 0, 64
	.other		__nv_reservedSMEM_offset_0_alias,@"STO_CUDA_RESERVED_SHARED STV_DEFAULT"
__nv_reservedSMEM_offset_0_alias:
	.zero		0
	.zero		64


//--------------------- .nv.constant0._Z10hello_cudav --------------------------
	.section	.nv.constant0._Z10hello_cudav,"a",@progbits
	.sectionflags	@""
	.align	4
.nv.constant0._Z10hello_cudav:
	.zero		896


//--------------------- SYMBOLS --------------------------

	.type		.nv.reservedSmem.offset0,@object
	.size		.nv.reservedSmem.offset0,0x4
	.type		vprintf,@function
